//
// Generated by NVIDIA NVVM Compiler
//
// Compiler Build ID: CL-36424714
// Cuda compilation tools, release 13.0, V13.0.88
// Based on NVVM 20.0.0
//

.version 9.0
.target sm_100
.address_size 64

	// .globl	_Z10sum_kernelIiEvPT_iiS1_
.extern .shared .align 16 .b8 shared_data[];

.visible .entry _Z10sum_kernelIiEvPT_iiS1_(
	.param .u64 .ptr .align 1 _Z10sum_kernelIiEvPT_iiS1__param_0,
	.param .u32 _Z10sum_kernelIiEvPT_iiS1__param_1,
	.param .u32 _Z10sum_kernelIiEvPT_iiS1__param_2,
	.param .u64 .ptr .align 1 _Z10sum_kernelIiEvPT_iiS1__param_3
)
{
	.reg .pred 	%p<13>;
	.reg .b32 	%r<44>;
	.reg .b64 	%rd<7>;

	ld.param.u64 	%rd2, [_Z10sum_kernelIiEvPT_iiS1__param_0];
	ld.param.u32 	%r16, [_Z10sum_kernelIiEvPT_iiS1__param_1];
	ld.param.u32 	%r17, [_Z10sum_kernelIiEvPT_iiS1__param_2];
	ld.param.u64 	%rd3, [_Z10sum_kernelIiEvPT_iiS1__param_3];
	mov.u32 	%r1, %tid.x;
	mov.u32 	%r18, %ctaid.x;
	mov.u32 	%r43, %ntid.x;
	mad.lo.s32 	%r40, %r18, %r43, %r1;
	mul.lo.s32 	%r4, %r17, %r16;
	setp.ge.u32 	%p1, %r40, %r4;
	mov.b32 	%r42, 0;
	@%p1 bra 	$L__BB0_3;
	mov.u32 	%r20, %nctaid.x;
	mul.lo.s32 	%r5, %r20, %r43;
	cvta.to.global.u64 	%rd1, %rd2;
	mov.b32 	%r42, 0;
$L__BB0_2:
	mul.wide.u32 	%rd4, %r40, 4;
	add.s64 	%rd5, %rd1, %rd4;
	ld.global.u32 	%r21, [%rd5];
	add.s32 	%r42, %r21, %r42;
	add.s32 	%r40, %r40, %r5;
	setp.lt.u32 	%p2, %r40, %r4;
	@%p2 bra 	$L__BB0_2;
$L__BB0_3:
	shl.b32 	%r22, %r1, 2;
	mov.u32 	%r23, shared_data;
	add.s32 	%r11, %r23, %r22;
	st.shared.u32 	[%r11], %r42;
	setp.lt.u32 	%p3, %r43, 66;
	@%p3 bra 	$L__BB0_7;
$L__BB0_4:
	shr.u32 	%r13, %r43, 1;
	setp.ge.u32 	%p4, %r1, %r13;
	@%p4 bra 	$L__BB0_6;
	shl.b32 	%r24, %r13, 2;
	add.s32 	%r25, %r11, %r24;
	ld.shared.u32 	%r26, [%r25];
	ld.shared.u32 	%r27, [%r11];
	add.s32 	%r28, %r27, %r26;
	st.shared.u32 	[%r11], %r28;
$L__BB0_6:
	bar.sync 	0;
	setp.gt.u32 	%p5, %r43, 131;
	mov.u32 	%r43, %r13;
	@%p5 bra 	$L__BB0_4;
$L__BB0_7:
	setp.gt.u32 	%p6, %r1, 31;
	@%p6 bra 	$L__BB0_10;
	ld.shared.u32 	%r29, [%r11];
	shfl.sync.down.b32	%r30|%p7, %r29, 16, 31, -1;
	add.s32 	%r31, %r30, %r29;
	shfl.sync.down.b32	%r32|%p8, %r31, 8, 31, -1;
	add.s32 	%r33, %r31, %r32;
	shfl.sync.down.b32	%r34|%p9, %r33, 4, 31, -1;
	add.s32 	%r35, %r33, %r34;
	shfl.sync.down.b32	%r36|%p10, %r35, 2, 31, -1;
	add.s32 	%r37, %r35, %r36;
	shfl.sync.down.b32	%r38|%p11, %r37, 1, 31, -1;
	add.s32 	%r14, %r37, %r38;
	setp.ne.s32 	%p12, %r1, 0;
	@%p12 bra 	$L__BB0_10;
	cvta.to.global.u64 	%rd6, %rd3;
	atom.global.add.u32 	%r39, [%rd6], %r14;
$L__BB0_10:
	ret;

}


// ===== COMPILED SASS (sm_100) =====

	.target	sm_100

	.elftype	@"ET_EXEC"


//--------------------- .note.nv.tkinfo           --------------------------
	.section	.note.nv.tkinfo,"",@"SHT_NOTE"
	.sectionflags	@"SHF_NOTE_NV_TKINFO"
	.tkinfo
        /*0018*/ 	.word	0x00000002
        /*0030*/ 	.string	""
        /*0030*/ 	.string	"ptxas"
        /*0030*/ 	.string	"Cuda compilation tools, release 13.0, V13.0.88"
        /*0030*/ 	.string	"Build cuda_13.0.r13.0/compiler.36424714_0"
        /*0030*/ 	.string	"-arch sm_100 -m 64 "



//--------------------- .note.nv.cuinfo           --------------------------
	.section	.note.nv.cuinfo,"",@"SHT_NOTE"
	.sectionflags	@"SHF_NOTE_NV_CUINFO"
        /*0018*/ 	.short	0x0002
        /*001a*/ 	.short	0x0064
        /*001c*/ 	.short	0x0082
	.zero		2


//--------------------- .nv.info                  --------------------------
	.section	.nv.info,"",@"SHT_CUDA_INFO"
	.align	4


	//----- nvinfo : EIATTR_REGCOUNT
	.align		4
        /*0000*/ 	.byte	0x04, 0x2f
        /*0002*/ 	.short	(.L_1 - .L_0)
	.align		4
.L_0:
        /*0004*/ 	.word	index@(_Z10sum_kernelIiEvPT_iiS1_)
        /*0008*/ 	.word	0x0000000e


	//----- nvinfo : EIATTR_FRAME_SIZE
	.align		4
.L_1:
        /*000c*/ 	.byte	0x04, 0x11
        /*000e*/ 	.short	(.L_3 - .L_2)
	.align		4
.L_2:
        /*0010*/ 	.word	index@(_Z10sum_kernelIiEvPT_iiS1_)
        /*0014*/ 	.word	0x00000000


	//----- nvinfo : EIATTR_MIN_STACK_SIZE
	.align		4
.L_3:
        /*0018*/ 	.byte	0x04, 0x12
        /*001a*/ 	.short	(.L_5 - .L_4)
	.align		4
.L_4:
        /*001c*/ 	.word	index@(_Z10sum_kernelIiEvPT_iiS1_)
        /*0020*/ 	.word	0x00000000
.L_5:


//--------------------- .nv.compat                --------------------------
	.section	.nv.compat,"",@"SHT_CUDA_COMPAT_INFO"
	.align	4
        /*0000*/ 	.byte	0x02, 0x09, 0x00, 0x00, 0x02, 0x02, 0x01, 0x00, 0x02, 0x05, 0x05, 0x00, 0x03, 0x07, 0x01, 0x01
        /*0010*/ 	.byte	0x02, 0x03, 0x00, 0x00, 0x02, 0x06, 0x01, 0x00, 0x04, 0x0b, 0x08, 0x00, 0x09, 0x00, 0x00, 0x00
        /*0020*/ 	.byte	0x00, 0x00, 0x00, 0x00


//--------------------- .nv.info._Z10sum_kernelIiEvPT_iiS1_ --------------------------
	.section	.nv.info._Z10sum_kernelIiEvPT_iiS1_,"",@"SHT_CUDA_INFO"
	.sectionflags	@""
	.align	4


	//----- nvinfo : EIATTR_CUDA_API_VERSION
	.align		4
        /*0000*/ 	.byte	0x04, 0x37
        /*0002*/ 	.short	(.L_7 - .L_6)
.L_6:
        /*0004*/ 	.word	0x00000082


	//----- nvinfo : EIATTR_KPARAM_INFO
	.align		4
.L_7:
        /*0008*/ 	.byte	0x04, 0x17
        /*000a*/ 	.short	(.L_9 - .L_8)
.L_8:
        /*000c*/ 	.word	0x00000000
        /*0010*/ 	.short	0x0003
        /*0012*/ 	.short	0x0010
        /*0014*/ 	.byte	0x00, 0xf5, 0x21, 0x00


	//----- nvinfo : EIATTR_KPARAM_INFO
	.align		4
.L_9:
        /*0018*/ 	.byte	0x04, 0x17
        /*001a*/ 	.short	(.L_11 - .L_10)
.L_10:
        /*001c*/ 	.word	0x00000000
        /*0020*/ 	.short	0x0002
        /*0022*/ 	.short	0x000c
        /*0024*/ 	.byte	0x00, 0xf0, 0x11, 0x00


	//----- nvinfo : EIATTR_KPARAM_INFO
	.align		4
.L_11:
        /*0028*/ 	.byte	0x04, 0x17
        /*002a*/ 	.short	(.L_13 - .L_12)
.L_12:
        /*002c*/ 	.word	0x00000000
        /*0030*/ 	.short	0x0001
        /*0032*/ 	.short	0x0008
        /*0034*/ 	.byte	0x00, 0xf0, 0x11, 0x00


	//----- nvinfo : EIATTR_KPARAM_INFO
	.align		4
.L_13:
        /*0038*/ 	.byte	0x04, 0x17
        /*003a*/ 	.short	(.L_15 - .L_14)
.L_14:
        /*003c*/ 	.word	0x00000000
        /*0040*/ 	.short	0x0000
        /*0042*/ 	.short	0x0000
        /*0044*/ 	.byte	0x00, 0xf5, 0x21, 0x00


	//----- nvinfo : EIATTR_SPARSE_MMA_MASK
	.align		4
.L_15:
        /*0048*/ 	.byte	0x03, 0x50
        /*004a*/ 	.short	0x0000


	//----- nvinfo : EIATTR_MAXREG_COUNT
	.align		4
        /*004c*/ 	.byte	0x03, 0x1b
        /*004e*/ 	.short	0x00ff


	//----- nvinfo : EIATTR_NUM_BARRIERS
	.align		4
        /*0050*/ 	.byte	0x02, 0x4c
        /*0052*/ 	.byte	0x01
	.zero		1


	//----- nvinfo : EIATTR_MERCURY_ISA_VERSION
	.align		4
        /*0054*/ 	.byte	0x03, 0x5f
        /*0056*/ 	.short	0x0101


	//----- nvinfo : EIATTR_COOP_GROUP_MASK_REGIDS
	.align		4
        /*0058*/ 	.byte	0x04, 0x29
        /*005a*/ 	.short	(.L_17 - .L_16)


	//   ....[0]....
.L_16:
        /*005c*/ 	.word	0xffffffff


	//   ....[1]....
        /*0060*/ 	.word	0xffffffff


	//   ....[2]....
        /*0064*/ 	.word	0xffffffff


	//   ....[3]....
        /*0068*/ 	.word	0xffffffff


	//   ....[4]....
        /*006c*/ 	.word	0xffffffff


	//----- nvinfo : EIATTR_COOP_GROUP_INSTR_OFFSETS
	.align		4
.L_17:
        /*0070*/ 	.byte	0x04, 0x28
        /*0072*/ 	.short	(.L_19 - .L_18)


	//   ....[0]....
.L_18:
        /*0074*/ 	.word	0x000002d0


	//   ....[1]....
        /*0078*/ 	.word	0x000002f0


	//   ....[2]....
        /*007c*/ 	.word	0x00000310


	//   ....[3]....
        /*0080*/ 	.word	0x00000330


	//   ....[4]....
        /*0084*/ 	.word	0x00000350


	//----- nvinfo : EIATTR_VRC_CTA_INIT_COUNT
	.align		4
.L_19:
        /*0088*/ 	.byte	0x02, 0x4a
	.zero		1
	.zero		1


	//----- nvinfo : EIATTR_EXIT_INSTR_OFFSETS
	.align		4
        /*008c*/ 	.byte	0x04, 0x1c
        /*008e*/ 	.short	(.L_21 - .L_20)


	//   ....[0]....
.L_20:
        /*0090*/ 	.word	0x000002a0


	//   ....[1]....
        /*0094*/ 	.word	0x00000360


	//   ....[2]....
        /*0098*/ 	.word	0x000003a0


	//----- nvinfo : EIATTR_CRS_STACK_SIZE
	.align		4
.L_21:
        /*009c*/ 	.byte	0x04, 0x1e
        /*009e*/ 	.short	(.L_23 - .L_22)
.L_22:
        /*00a0*/ 	.word	0x00000000


	//----- nvinfo : EIATTR_CBANK_PARAM_SIZE
	.align		4
.L_23:
        /*00a4*/ 	.byte	0x03, 0x19
        /*00a6*/ 	.short	0x0018


	//----- nvinfo : EIATTR_PARAM_CBANK
	.align		4
        /*00a8*/ 	.byte	0x04, 0x0a
        /*00aa*/ 	.short	(.L_25 - .L_24)
	.align		4
.L_24:
        /*00ac*/ 	.word	index@(.nv.constant0._Z10sum_kernelIiEvPT_iiS1_)
        /*00b0*/ 	.short	0x0380
        /*00b2*/ 	.short	0x0018


	//----- nvinfo : EIATTR_SW_WAR
	.align		4
.L_25:
        /*00b4*/ 	.byte	0x04, 0x36
        /*00b6*/ 	.short	(.L_27 - .L_26)
.L_26:
        /*00b8*/ 	.word	0x00000008
.L_27:


//--------------------- .nv.callgraph             --------------------------
	.section	.nv.callgraph,"",@"SHT_CUDA_CALLGRAPH"
	.align	4
	.sectionentsize	8
	.align		4
        /*0000*/ 	.word	0x00000000
	.align		4
        /*0004*/ 	.word	0xffffffff
	.align		4
        /*0008*/ 	.word	0x00000000
	.align		4
        /*000c*/ 	.word	0xfffffffe
	.align		4
        /*0010*/ 	.word	0x00000000
	.align		4
        /*0014*/ 	.word	0xfffffffd
	.align		4
        /*0018*/ 	.word	0x00000000
	.align		4
        /*001c*/ 	.word	0xfffffffc


//--------------------- .text._Z10sum_kernelIiEvPT_iiS1_ --------------------------
	.section	.text._Z10sum_kernelIiEvPT_iiS1_,"ax",@progbits
	.align	128
        .global         _Z10sum_kernelIiEvPT_iiS1_
        .type           _Z10sum_kernelIiEvPT_iiS1_,@function
        .size           _Z10sum_kernelIiEvPT_iiS1_,(.L_x_6 - _Z10sum_kernelIiEvPT_iiS1_)
        .other          _Z10sum_kernelIiEvPT_iiS1_,@"STO_CUDA_ENTRY STV_DEFAULT"
_Z10sum_kernelIiEvPT_iiS1_:
.text._Z10sum_kernelIiEvPT_iiS1_:
[----:B------:R-:W-:Y:S01]  /*0000*/  LDC R1, c[0x0][0x37c] ;  /* 0x0000df00ff017b82 */ /* 0x000fe20000000800 */
[----:B------:R-:W0:Y:S07]  /*0010*/  S2R R9, SR_TID.X ;  /* 0x0000000000097919 */ /* 0x000e2e0000002100 */
[----:B------:R-:W0:Y:S01]  /*0020*/  S2UR UR6, SR_CTAID.X ;  /* 0x00000000000679c3 */ /* 0x000e220000002500 */
[----:B------:R-:W1:Y:S01]  /*0030*/  LDCU.64 UR4, c[0x0][0x388] ;  /* 0x00007100ff0477ac */ /* 0x000e620008000a00 */
[----:B------:R-:W-:Y:S01]  /*0040*/  BSSY.RECONVERGENT B0, `(.L_x_0) ;  /* 0x0000012000007945 */ /* 0x000fe20003800200 */
[----:B------:R-:W-:-:S05]  /*0050*/  IMAD.MOV.U32 R7, RZ, RZ, RZ ;  /* 0x000000ffff077224 */ /* 0x000fca00078e00ff */
[----:B------:R-:W0:Y:S01]  /*0060*/  LDC R6, c[0x0][0x360] ;  /* 0x0000d800ff067b82 */ /* 0x000e220000000800 */
[----:B-1----:R-:W-:Y:S01]  /*0070*/  UIMAD UR4, UR5, UR4, URZ ;  /* 0x00000004050472a4 */ /* 0x002fe2000f8e02ff */
[----:B0-----:R-:W-:Y:S01]  /*0080*/  IMAD R0, R6, UR6, R9 ;  /* 0x0000000606007c24 */ /* 0x001fe2000f8e0209 */
[----:B------:R-:W0:Y:S04]  /*0090*/  LDCU.64 UR6, c[0x0][0x358] ;  /* 0x00006b00ff0677ac */ /* 0x000e280008000a00 */
[----:B------:R-:W-:-:S13]  /*00a0*/  ISETP.GE.U32.AND P0, PT, R0, UR4, PT ;  /* 0x0000000400007c0c */ /* 0x000fda000bf06070 */
[----:B------:R-:W-:Y:S05]  /*00b0*/  @P0 BRA `(.L_x_1) ;  /* 0x0000000000280947 */ /* 0x000fea0003800000 */
[----:B------:R-:W1:Y:S01]  /*00c0*/  LDC.64 R4, c[0x0][0x380] ;  /* 0x0000e000ff047b82 */ /* 0x000e620000000a00 */
[----:B------:R-:W2:Y:S01]  /*00d0*/  LDCU UR5, c[0x0][0x370] ;  /* 0x00006e00ff0577ac */ /* 0x000ea20008000800 */
[----:B------:R-:W-:Y:S02]  /*00e0*/  IMAD.MOV.U32 R7, RZ, RZ, RZ ;  /* 0x000000ffff077224 */ /* 0x000fe400078e00ff */
[----:B--2---:R-:W-:-:S07]  /*00f0*/  IMAD R11, R6, UR5, RZ ;  /* 0x00000005060b7c24 */ /* 0x004fce000f8e02ff */
.L_x_2:
[----:B-1----:R-:W-:-:S06]  /*0100*/  IMAD.WIDE.U32 R2, R0, 0x4, R4 ;  /* 0x0000000400027825 */ /* 0x002fcc00078e0004 */
[----:B0-----:R-:W2:Y:S01]  /*0110*/  LDG.E R2, desc[UR6][R2.64] ;  /* 0x0000000602027981 */ /* 0x001ea2000c1e1900 */
[----:B------:R-:W-:-:S05]  /*0120*/  IMAD.IADD R0, R11, 0x1, R0 ;  /* 0x000000010b007824 */ /* 0x000fca00078e0200 */
[----:B------:R-:W-:Y:S02]  /*0130*/  ISETP.GE.U32.AND P0, PT, R0, UR4, PT ;  /* 0x0000000400007c0c */ /* 0x000fe4000bf06070 */
[----:B--2---:R-:W-:-:S11]  /*0140*/  IADD3 R7, PT, PT, R2, R7, RZ ;  /* 0x0000000702077210 */ /* 0x004fd60007ffe0ff */
[----:B------:R-:W-:Y:S05]  /*0150*/  @!P0 BRA `(.L_x_2) ;  /* 0xfffffffc00e88947 */ /* 0x000fea000383ffff */
.L_x_1:
[----:B0-----:R-:W-:Y:S05]  /*0160*/  BSYNC.RECONVERGENT B0 ;  /* 0x0000000000007941 */ /* 0x001fea0003800200 */
.L_x_0:
[----:B------:R-:W0:Y:S01]  /*0170*/  S2UR UR5, SR_CgaCtaId ;  /* 0x00000000000579c3 */ /* 0x000e220000008800 */
[----:B------:R-:W-:Y:S01]  /*0180*/  UMOV UR4, 0x400 ;  /* 0x0000040000047882 */ /* 0x000fe20000000000 */
[----:B------:R-:W-:Y:S02]  /*0190*/  ISETP.GE.U32.AND P1, PT, R6, 0x42, PT ;  /* 0x000000420600780c */ /* 0x000fe40003f26070 */
[----:B------:R-:W-:Y:S01]  /*01a0*/  ISETP.GT.U32.AND P0, PT, R9, 0x1f, PT ;  /* 0x0000001f0900780c */ /* 0x000fe20003f04070 */
[----:B0-----:R-:W-:-:S06]  /*01b0*/  ULEA UR4, UR5, UR4, 0x18 ;  /* 0x0000000405047291 */ /* 0x001fcc000f8ec0ff */
[----:B------:R-:W-:-:S05]  /*01c0*/  LEA R0, R9, UR4, 0x2 ;  /* 0x0000000409007c11 */ /* 0x000fca000f8e10ff */
[----:B------:R0:W-:Y:S01]  /*01d0*/  STS [R0], R7 ;  /* 0x0000000700007388 */ /* 0x0001e20000000800 */
[----:B------:R-:W-:Y:S05]  /*01e0*/  @!P1 BRA `(.L_x_3) ;  /* 0x00000000002c9947 */ /* 0x000fea0003800000 */
.L_x_4:
[----:B------:R-:W-:-:S04]  /*01f0*/  SHF.R.U32.HI R4, RZ, 0x1, R6 ;  /* 0x00000001ff047819 */ /* 0x000fc80000011606 */
[----:B------:R-:W-:-:S13]  /*0200*/  ISETP.GE.U32.AND P1, PT, R9, R4, PT ;  /* 0x000000040900720c */ /* 0x000fda0003f26070 */
[----:B------:R-:W-:Y:S01]  /*0210*/  @!P1 IMAD R2, R4, 0x4, R0 ;  /* 0x0000000404029824 */ /* 0x000fe200078e0200 */
[----:B------:R-:W-:Y:S05]  /*0220*/  @!P1 LDS R3, [R0] ;  /* 0x0000000000039984 */ /* 0x000fea0000000800 */
[----:B------:R-:W1:Y:S02]  /*0230*/  @!P1 LDS R2, [R2] ;  /* 0x0000000002029984 */ /* 0x000e640000000800 */
[----:B-1----:R-:W-:-:S05]  /*0240*/  @!P1 IMAD.IADD R3, R2, 0x1, R3 ;  /* 0x0000000102039824 */ /* 0x002fca00078e0203 */
[----:B------:R1:W-:Y:S01]  /*0250*/  @!P1 STS [R0], R3 ;  /* 0x0000000300009388 */ /* 0x0003e20000000800 */
[----:B------:R-:W-:Y:S01]  /*0260*/  BAR.SYNC.DEFER_BLOCKING 0x0 ;  /* 0x0000000000007b1d */ /* 0x000fe20000010000 */
[----:B------:R-:W-:Y:S02]  /*0270*/  ISETP.GT.U32.AND P1, PT, R6, 0x83, PT ;  /* 0x000000830600780c */ /* 0x000fe40003f24070 */
[----:B------:R-:W-:-:S11]  /*0280*/  MOV R6, R4 ;  /* 0x0000000400067202 */ /* 0x000fd60000000f00 */
[----:B-1----:R-:W-:Y:S05]  /*0290*/  @P1 BRA `(.L_x_4) ;  /* 0xfffffffc00d41947 */ /* 0x002fea000383ffff */
.L_x_3:
[----:B------:R-:W-:Y:S05]  /*02a0*/  @P0 EXIT ;  /* 0x000000000000094d */ /* 0x000fea0003800000 */
[----:B0-----:R-:W0:Y:S01]  /*02b0*/  LDS R0, [R0] ;  /* 0x0000000000007984 */ /* 0x001e220000000800 */
[----:B------:R-:W-:-:S03]  /*02c0*/  ISETP.NE.AND P0, PT, R9, RZ, PT ;  /* 0x000000ff0900720c */ /* 0x000fc60003f05270 */
[----:B0-----:R-:W0:Y:S02]  /*02d0*/  SHFL.DOWN PT, R3, R0, 0x10, 0x1f ;  /* 0x0a001f0000037f89 */ /* 0x001e2400000e0000 */
[----:B0-----:R-:W-:-:S05]  /*02e0*/  IMAD.IADD R3, R0, 0x1, R3 ;  /* 0x0000000100037824 */ /* 0x001fca00078e0203 */
[----:B------:R-:W0:Y:S02]  /*02f0*/  SHFL.DOWN PT, R2, R3, 0x8, 0x1f ;  /* 0x09001f0003027f89 */ /* 0x000e2400000e0000 */
[----:B0-----:R-:W-:-:S05]  /*0300*/  IMAD.IADD R2, R3, 0x1, R2 ;  /* 0x0000000103027824 */ /* 0x001fca00078e0202 */
[----:B------:R-:W0:Y:S02]  /*0310*/  SHFL.DOWN PT, R5, R2, 0x4, 0x1f ;  /* 0x08801f0002057f89 */ /* 0x000e2400000e0000 */
[----:B0-----:R-:W-:-:S05]  /*0320*/  IADD3 R5, PT, PT, R2, R5, RZ ;  /* 0x0000000502057210 */ /* 0x001fca0007ffe0ff */
[----:B------:R-:W0:Y:S02]  /*0330*/  SHFL.DOWN PT, R4, R5, 0x2, 0x1f ;  /* 0x08401f0005047f89 */ /* 0x000e2400000e0000 */
[----:B0-----:R-:W-:-:S05]  /*0340*/  IMAD.IADD R4, R5, 0x1, R4 ;  /* 0x0000000105047824 */ /* 0x001fca00078e0204 */
[----:B------:R0:W1:Y:S01]  /*0350*/  SHFL.DOWN PT, R7, R4, 0x1, 0x1f ;  /* 0x08201f0004077f89 */ /* 0x00006200000e0000 */
[----:B------:R-:W-:Y:S05]  /*0360*/  @P0 EXIT ;  /* 0x000000000000094d */ /* 0x000fea0003800000 */
[----:B------:R-:W2:Y:S01]  /*0370*/  LDC.64 R2, c[0x0][0x390] ;  /* 0x0000e400ff027b82 */ /* 0x000ea20000000a00 */
[----:B-1----:R-:W-:-:S05]  /*0380*/  IADD3 R7, PT, PT, R4, R7, RZ ;  /* 0x0000000704077210 */ /* 0x002fca0007ffe0ff */
[----:B--2---:R-:W-:Y:S01]  /*0390*/  REDG.E.ADD.STRONG.GPU desc[UR6][R2.64], R7 ;  /* 0x000000070200798e */ /* 0x004fe2000c12e106 */
[----:B------:R-:W-:Y:S05]  /*03a0*/  EXIT ;  /* 0x000000000000794d */ /* 0x000fea0003800000 */
.L_x_5:
[----:B------:R-:W-:-:S00]  /*03b0*/  BRA `(.L_x_5) ;  /* 0xfffffffc00fc7947 */ /* 0x000fc0000383ffff */
[----:B------:R-:W-:-:S00]  /*03c0*/  NOP ;  /* 0x0000000000007918 */ /* 0x000fc00000000000 */
        /* <DEDUP_REMOVED lines=11> */
.L_x_6:


//--------------------- .nv.shared._Z10sum_kernelIiEvPT_iiS1_ --------------------------
	.section	.nv.shared._Z10sum_kernelIiEvPT_iiS1_,"aw",@nobits
	.sectionflags	@""
	.align	16
	.zero		1024


//--------------------- .nv.shared.reserved.0     --------------------------
	.section	.nv.shared.reserved.0,"aw",@nobits
	.weak		__nv_reservedSMEM_offset_0_alias
	.size		__nv_reservedSMEM_offset_0_alias, 0, 64
	.other		__nv_reservedSMEM_offset_0_alias,@"STO_CUDA_RESERVED_SHARED STV_DEFAULT"
__nv_reservedSMEM_offset_0_alias:
	.zero		0
	.zero		64


//--------------------- .nv.constant0._Z10sum_kernelIiEvPT_iiS1_ --------------------------
	.section	.nv.constant0._Z10sum_kernelIiEvPT_iiS1_,"a",@progbits
	.sectionflags	@""
	.align	4
.nv.constant0._Z10sum_kernelIiEvPT_iiS1_:
	.zero		920


//--------------------- SYMBOLS --------------------------

	.type		.nv.reservedSmem.offset0,@object
	.size		.nv.reservedSmem.offset0,0x4
	.type		.nv.reservedSmem.cap,@object
	.size		.nv.reservedSmem.cap,0x4
